//
// Generated by NVIDIA NVVM Compiler
//
// Compiler Build ID: CL-36424714
// Cuda compilation tools, release 13.0, V13.0.88
// Based on NVVM 20.0.0
//

.version 9.0
.target sm_100
.address_size 64

	// .globl	_Z3sumPKfPf
// _ZZ3sumPKfPfE2sa has been demoted

.visible .entry _Z3sumPKfPf(
	.param .u64 .ptr .align 1 _Z3sumPKfPf_param_0,
	.param .u64 .ptr .align 1 _Z3sumPKfPf_param_1
)
{
	.reg .pred 	%p<3>;
	.reg .b32 	%r<25>;
	.reg .b32 	%f<103>;
	.reg .b64 	%rd<96>;
	// demoted variable
	.shared .align 4 .b8 _ZZ3sumPKfPfE2sa[49152];
	ld.param.u64 	%rd28, [_Z3sumPKfPf_param_0];
	ld.param.u64 	%rd27, [_Z3sumPKfPf_param_1];
	cvta.to.global.u64 	%rd1, %rd28;
	mov.u32 	%r1, %tid.x;
	mov.u32 	%r11, %ctaid.x;
	mov.u32 	%r12, %ntid.x;
	mad.lo.s32 	%r2, %r11, %r12, %r1;
	mov.u32 	%r13, %nctaid.x;
	mul.lo.s32 	%r3, %r12, %r13;
	setp.lt.s32 	%p1, %r3, 1;
	mov.f32 	%f102, 0f00000000;
	@%p1 bra 	$L__BB0_3;
	and.b32  	%r15, %r1, 31;
	sub.s32 	%r16, %r2, %r15;
	shl.b32 	%r17, %r1, 2;
	and.b32  	%r18, %r17, 124;
	mov.u32 	%r19, _ZZ3sumPKfPfE2sa;
	add.s32 	%r20, %r19, %r18;
	shl.b32 	%r21, %r1, 7;
	add.s32 	%r4, %r19, %r21;
	and.b32  	%r22, %r21, 126976;
	add.s32 	%r5, %r20, %r22;
	mad.lo.s32 	%r23, %r16, %r3, %r15;
	mul.wide.u32 	%rd29, %r3, 16;
	add.s64 	%rd2, %rd1, %rd29;
	mul.wide.u32 	%rd30, %r3, 20;
	add.s64 	%rd3, %rd1, %rd30;
	mul.wide.u32 	%rd31, %r3, 24;
	add.s64 	%rd4, %rd1, %rd31;
	mul.wide.u32 	%rd32, %r3, 28;
	add.s64 	%rd5, %rd1, %rd32;
	mul.wide.u32 	%rd33, %r3, 32;
	add.s64 	%rd6, %rd1, %rd33;
	mul.wide.u32 	%rd34, %r3, 36;
	add.s64 	%rd7, %rd1, %rd34;
	mul.wide.u32 	%rd35, %r3, 40;
	add.s64 	%rd8, %rd1, %rd35;
	mul.wide.u32 	%rd36, %r3, 48;
	add.s64 	%rd9, %rd1, %rd36;
	mul.wide.u32 	%rd37, %r3, 52;
	add.s64 	%rd10, %rd1, %rd37;
	mul.wide.u32 	%rd38, %r3, 56;
	add.s64 	%rd11, %rd1, %rd38;
	mul.wide.u32 	%rd39, %r3, 60;
	add.s64 	%rd12, %rd1, %rd39;
	mul.wide.u32 	%rd40, %r3, 64;
	add.s64 	%rd13, %rd1, %rd40;
	mul.wide.u32 	%rd41, %r3, 68;
	add.s64 	%rd14, %rd1, %rd41;
	mul.wide.u32 	%rd42, %r3, 72;
	add.s64 	%rd15, %rd1, %rd42;
	mul.wide.u32 	%rd43, %r3, 76;
	add.s64 	%rd16, %rd1, %rd43;
	mul.wide.u32 	%rd44, %r3, 80;
	add.s64 	%rd17, %rd1, %rd44;
	mul.wide.u32 	%rd45, %r3, 84;
	add.s64 	%rd18, %rd1, %rd45;
	mul.wide.u32 	%rd46, %r3, 88;
	add.s64 	%rd19, %rd1, %rd46;
	mul.wide.u32 	%rd47, %r3, 92;
	add.s64 	%rd20, %rd1, %rd47;
	mul.wide.u32 	%rd48, %r3, 96;
	add.s64 	%rd21, %rd1, %rd48;
	mul.wide.u32 	%rd49, %r3, 100;
	add.s64 	%rd22, %rd1, %rd49;
	mul.wide.u32 	%rd50, %r3, 112;
	add.s64 	%rd23, %rd1, %rd50;
	mul.wide.u32 	%rd51, %r3, 116;
	add.s64 	%rd24, %rd1, %rd51;
	mul.wide.u32 	%rd52, %r3, 120;
	add.s64 	%rd25, %rd1, %rd52;
	mul.wide.u32 	%rd53, %r3, 124;
	add.s64 	%rd26, %rd1, %rd53;
	mov.f32 	%f102, 0f00000000;
	mov.b32 	%r24, 0;
$L__BB0_2:
	mul.wide.s32 	%rd54, %r23, 4;
	mul.wide.u32 	%rd55, %r3, 4;
	add.s64 	%rd56, %rd1, %rd54;
	add.s64 	%rd57, %rd56, %rd55;
	mul.wide.u32 	%rd58, %r3, 8;
	add.s64 	%rd59, %rd56, %rd58;
	mul.wide.u32 	%rd60, %r3, 12;
	add.s64 	%rd61, %rd56, %rd60;
	add.s64 	%rd62, %rd2, %rd54;
	add.s64 	%rd63, %rd3, %rd54;
	add.s64 	%rd64, %rd4, %rd54;
	add.s64 	%rd65, %rd5, %rd54;
	add.s64 	%rd66, %rd6, %rd54;
	add.s64 	%rd67, %rd7, %rd54;
	add.s64 	%rd68, %rd8, %rd54;
	mul.wide.u32 	%rd69, %r3, 44;
	add.s64 	%rd70, %rd56, %rd69;
	add.s64 	%rd71, %rd9, %rd54;
	add.s64 	%rd72, %rd10, %rd54;
	add.s64 	%rd73, %rd11, %rd54;
	add.s64 	%rd74, %rd12, %rd54;
	add.s64 	%rd75, %rd13, %rd54;
	add.s64 	%rd76, %rd14, %rd54;
	add.s64 	%rd77, %rd15, %rd54;
	add.s64 	%rd78, %rd16, %rd54;
	add.s64 	%rd79, %rd17, %rd54;
	add.s64 	%rd80, %rd18, %rd54;
	add.s64 	%rd81, %rd19, %rd54;
	add.s64 	%rd82, %rd20, %rd54;
	add.s64 	%rd83, %rd21, %rd54;
	add.s64 	%rd84, %rd22, %rd54;
	mul.wide.u32 	%rd85, %r3, 104;
	add.s64 	%rd86, %rd56, %rd85;
	mul.wide.u32 	%rd87, %r3, 108;
	add.s64 	%rd88, %rd56, %rd87;
	add.s64 	%rd89, %rd23, %rd54;
	add.s64 	%rd90, %rd24, %rd54;
	add.s64 	%rd91, %rd25, %rd54;
	add.s64 	%rd92, %rd26, %rd54;
	ld.global.f32 	%f6, [%rd56];
	st.shared.f32 	[%r5], %f6;
	ld.global.f32 	%f7, [%rd57];
	st.shared.f32 	[%r5+128], %f7;
	ld.global.f32 	%f8, [%rd59];
	st.shared.f32 	[%r5+256], %f8;
	ld.global.f32 	%f9, [%rd61];
	st.shared.f32 	[%r5+384], %f9;
	ld.global.f32 	%f10, [%rd62];
	st.shared.f32 	[%r5+512], %f10;
	ld.global.f32 	%f11, [%rd63];
	st.shared.f32 	[%r5+640], %f11;
	ld.global.f32 	%f12, [%rd64];
	st.shared.f32 	[%r5+768], %f12;
	ld.global.f32 	%f13, [%rd65];
	st.shared.f32 	[%r5+896], %f13;
	ld.global.f32 	%f14, [%rd66];
	st.shared.f32 	[%r5+1024], %f14;
	ld.global.f32 	%f15, [%rd67];
	st.shared.f32 	[%r5+1152], %f15;
	ld.global.f32 	%f16, [%rd68];
	st.shared.f32 	[%r5+1280], %f16;
	ld.global.f32 	%f17, [%rd70];
	st.shared.f32 	[%r5+1408], %f17;
	ld.global.f32 	%f18, [%rd71];
	st.shared.f32 	[%r5+1536], %f18;
	ld.global.f32 	%f19, [%rd72];
	st.shared.f32 	[%r5+1664], %f19;
	ld.global.f32 	%f20, [%rd73];
	st.shared.f32 	[%r5+1792], %f20;
	ld.global.f32 	%f21, [%rd74];
	st.shared.f32 	[%r5+1920], %f21;
	ld.global.f32 	%f22, [%rd75];
	st.shared.f32 	[%r5+2048], %f22;
	ld.global.f32 	%f23, [%rd76];
	st.shared.f32 	[%r5+2176], %f23;
	ld.global.f32 	%f24, [%rd77];
	st.shared.f32 	[%r5+2304], %f24;
	ld.global.f32 	%f25, [%rd78];
	st.shared.f32 	[%r5+2432], %f25;
	ld.global.f32 	%f26, [%rd79];
	st.shared.f32 	[%r5+2560], %f26;
	ld.global.f32 	%f27, [%rd80];
	st.shared.f32 	[%r5+2688], %f27;
	ld.global.f32 	%f28, [%rd81];
	st.shared.f32 	[%r5+2816], %f28;
	ld.global.f32 	%f29, [%rd82];
	st.shared.f32 	[%r5+2944], %f29;
	ld.global.f32 	%f30, [%rd83];
	st.shared.f32 	[%r5+3072], %f30;
	ld.global.f32 	%f31, [%rd84];
	st.shared.f32 	[%r5+3200], %f31;
	ld.global.f32 	%f32, [%rd86];
	st.shared.f32 	[%r5+3328], %f32;
	ld.global.f32 	%f33, [%rd88];
	st.shared.f32 	[%r5+3456], %f33;
	ld.global.f32 	%f34, [%rd89];
	st.shared.f32 	[%r5+3584], %f34;
	ld.global.f32 	%f35, [%rd90];
	st.shared.f32 	[%r5+3712], %f35;
	ld.global.f32 	%f36, [%rd91];
	st.shared.f32 	[%r5+3840], %f36;
	ld.global.f32 	%f37, [%rd92];
	st.shared.f32 	[%r5+3968], %f37;
	bar.sync 	0;
	ld.shared.f32 	%f38, [%r4];
	add.f32 	%f39, %f102, %f38;
	ld.shared.f32 	%f40, [%r4+4];
	add.f32 	%f41, %f39, %f40;
	ld.shared.f32 	%f42, [%r4+8];
	add.f32 	%f43, %f41, %f42;
	ld.shared.f32 	%f44, [%r4+12];
	add.f32 	%f45, %f43, %f44;
	ld.shared.f32 	%f46, [%r4+16];
	add.f32 	%f47, %f45, %f46;
	ld.shared.f32 	%f48, [%r4+20];
	add.f32 	%f49, %f47, %f48;
	ld.shared.f32 	%f50, [%r4+24];
	add.f32 	%f51, %f49, %f50;
	ld.shared.f32 	%f52, [%r4+28];
	add.f32 	%f53, %f51, %f52;
	ld.shared.f32 	%f54, [%r4+32];
	add.f32 	%f55, %f53, %f54;
	ld.shared.f32 	%f56, [%r4+36];
	add.f32 	%f57, %f55, %f56;
	ld.shared.f32 	%f58, [%r4+40];
	add.f32 	%f59, %f57, %f58;
	ld.shared.f32 	%f60, [%r4+44];
	add.f32 	%f61, %f59, %f60;
	ld.shared.f32 	%f62, [%r4+48];
	add.f32 	%f63, %f61, %f62;
	ld.shared.f32 	%f64, [%r4+52];
	add.f32 	%f65, %f63, %f64;
	ld.shared.f32 	%f66, [%r4+56];
	add.f32 	%f67, %f65, %f66;
	ld.shared.f32 	%f68, [%r4+60];
	add.f32 	%f69, %f67, %f68;
	ld.shared.f32 	%f70, [%r4+64];
	add.f32 	%f71, %f69, %f70;
	ld.shared.f32 	%f72, [%r4+68];
	add.f32 	%f73, %f71, %f72;
	ld.shared.f32 	%f74, [%r4+72];
	add.f32 	%f75, %f73, %f74;
	ld.shared.f32 	%f76, [%r4+76];
	add.f32 	%f77, %f75, %f76;
	ld.shared.f32 	%f78, [%r4+80];
	add.f32 	%f79, %f77, %f78;
	ld.shared.f32 	%f80, [%r4+84];
	add.f32 	%f81, %f79, %f80;
	ld.shared.f32 	%f82, [%r4+88];
	add.f32 	%f83, %f81, %f82;
	ld.shared.f32 	%f84, [%r4+92];
	add.f32 	%f85, %f83, %f84;
	ld.shared.f32 	%f86, [%r4+96];
	add.f32 	%f87, %f85, %f86;
	ld.shared.f32 	%f88, [%r4+100];
	add.f32 	%f89, %f87, %f88;
	ld.shared.f32 	%f90, [%r4+104];
	add.f32 	%f91, %f89, %f90;
	ld.shared.f32 	%f92, [%r4+108];
	add.f32 	%f93, %f91, %f92;
	ld.shared.f32 	%f94, [%r4+112];
	add.f32 	%f95, %f93, %f94;
	ld.shared.f32 	%f96, [%r4+116];
	add.f32 	%f97, %f95, %f96;
	ld.shared.f32 	%f98, [%r4+120];
	add.f32 	%f99, %f97, %f98;
	ld.shared.f32 	%f100, [%r4+124];
	add.f32 	%f102, %f99, %f100;
	bar.sync 	0;
	add.s32 	%r24, %r24, 32;
	add.s32 	%r23, %r23, 32;
	setp.lt.s32 	%p2, %r24, %r3;
	@%p2 bra 	$L__BB0_2;
$L__BB0_3:
	cvta.to.global.u64 	%rd93, %rd27;
	mul.wide.s32 	%rd94, %r2, 4;
	add.s64 	%rd95, %rd93, %rd94;
	st.global.f32 	[%rd95], %f102;
	ret;

}


// ===== COMPILED SASS (sm_100) =====

	.target	sm_100

	.elftype	@"ET_EXEC"


//--------------------- .note.nv.tkinfo           --------------------------
	.section	.note.nv.tkinfo,"",@"SHT_NOTE"
	.sectionflags	@"SHF_NOTE_NV_TKINFO"
	.tkinfo
        /*0018*/ 	.word	0x00000002
        /*0030*/ 	.string	""
        /*0030*/ 	.string	"ptxas"
        /*0030*/ 	.string	"Cuda compilation tools, release 13.0, V13.0.88"
        /*0030*/ 	.string	"Build cuda_13.0.r13.0/compiler.36424714_0"
        /*0030*/ 	.string	"-arch sm_100 -m 64 "



//--------------------- .note.nv.cuinfo           --------------------------
	.section	.note.nv.cuinfo,"",@"SHT_NOTE"
	.sectionflags	@"SHF_NOTE_NV_CUINFO"
        /*0018*/ 	.short	0x0002
        /*001a*/ 	.short	0x0064
        /*001c*/ 	.short	0x0082
	.zero		2


//--------------------- .nv.info                  --------------------------
	.section	.nv.info,"",@"SHT_CUDA_INFO"
	.align	4


	//----- nvinfo : EIATTR_REGCOUNT
	.align		4
        /*0000*/ 	.byte	0x04, 0x2f
        /*0002*/ 	.short	(.L_1 - .L_0)
	.align		4
.L_0:
        /*0004*/ 	.word	index@(_Z3sumPKfPf)
        /*0008*/ 	.word	0x00000020


	//----- nvinfo : EIATTR_FRAME_SIZE
	.align		4
.L_1:
        /*000c*/ 	.byte	0x04, 0x11
        /*000e*/ 	.short	(.L_3 - .L_2)
	.align		4
.L_2:
        /*0010*/ 	.word	index@(_Z3sumPKfPf)
        /*0014*/ 	.word	0x00000000


	//----- nvinfo : EIATTR_MIN_STACK_SIZE
	.align		4
.L_3:
        /*0018*/ 	.byte	0x04, 0x12
        /*001a*/ 	.short	(.L_5 - .L_4)
	.align		4
.L_4:
        /*001c*/ 	.word	index@(_Z3sumPKfPf)
        /*0020*/ 	.word	0x00000000
.L_5:


//--------------------- .nv.compat                --------------------------
	.section	.nv.compat,"",@"SHT_CUDA_COMPAT_INFO"
	.align	4
        /*0000*/ 	.byte	0x02, 0x09, 0x00, 0x00, 0x02, 0x02, 0x01, 0x00, 0x02, 0x05, 0x05, 0x00, 0x03, 0x07, 0x01, 0x01
        /*0010*/ 	.byte	0x02, 0x03, 0x00, 0x00, 0x02, 0x06, 0x01, 0x00, 0x04, 0x0b, 0x08, 0x00, 0x09, 0x00, 0x00, 0x00
        /*0020*/ 	.byte	0x00, 0x00, 0x00, 0x00


//--------------------- .nv.info._Z3sumPKfPf      --------------------------
	.section	.nv.info._Z3sumPKfPf,"",@"SHT_CUDA_INFO"
	.sectionflags	@""
	.align	4


	//----- nvinfo : EIATTR_CUDA_API_VERSION
	.align		4
        /*0000*/ 	.byte	0x04, 0x37
        /*0002*/ 	.short	(.L_7 - .L_6)
.L_6:
        /*0004*/ 	.word	0x00000082


	//----- nvinfo : EIATTR_KPARAM_INFO
	.align		4
.L_7:
        /*0008*/ 	.byte	0x04, 0x17
        /*000a*/ 	.short	(.L_9 - .L_8)
.L_8:
        /*000c*/ 	.word	0x00000000
        /*0010*/ 	.short	0x0001
        /*0012*/ 	.short	0x0008
        /*0014*/ 	.byte	0x00, 0xf5, 0x21, 0x00


	//----- nvinfo : EIATTR_KPARAM_INFO
	.align		4
.L_9:
        /*0018*/ 	.byte	0x04, 0x17
        /*001a*/ 	.short	(.L_11 - .L_10)
.L_10:
        /*001c*/ 	.word	0x00000000
        /*0020*/ 	.short	0x0000
        /*0022*/ 	.short	0x0000
        /*0024*/ 	.byte	0x00, 0xf5, 0x21, 0x00


	//----- nvinfo : EIATTR_SPARSE_MMA_MASK
	.align		4
.L_11:
        /*0028*/ 	.byte	0x03, 0x50
        /*002a*/ 	.short	0x0000


	//----- nvinfo : EIATTR_MAXREG_COUNT
	.align		4
        /*002c*/ 	.byte	0x03, 0x1b
        /*002e*/ 	.short	0x00ff


	//----- nvinfo : EIATTR_NUM_BARRIERS
	.align		4
        /*0030*/ 	.byte	0x02, 0x4c
        /*0032*/ 	.byte	0x01
	.zero		1


	//----- nvinfo : EIATTR_MERCURY_ISA_VERSION
	.align		4
        /*0034*/ 	.byte	0x03, 0x5f
        /*0036*/ 	.short	0x0101


	//----- nvinfo : EIATTR_VRC_CTA_INIT_COUNT
	.align		4
        /*0038*/ 	.byte	0x02, 0x4a
	.zero		1
	.zero		1


	//----- nvinfo : EIATTR_EXIT_INSTR_OFFSETS
	.align		4
        /*003c*/ 	.byte	0x04, 0x1c
        /*003e*/ 	.short	(.L_13 - .L_12)


	//   ....[0]....
.L_12:
        /*0040*/ 	.word	0x00000e80


	//----- nvinfo : EIATTR_CBANK_PARAM_SIZE
	.align		4
.L_13:
        /*0044*/ 	.byte	0x03, 0x19
        /*0046*/ 	.short	0x0010


	//----- nvinfo : EIATTR_PARAM_CBANK
	.align		4
        /*0048*/ 	.byte	0x04, 0x0a
        /*004a*/ 	.short	(.L_15 - .L_14)
	.align		4
.L_14:
        /*004c*/ 	.word	index@(.nv.constant0._Z3sumPKfPf)
        /*0050*/ 	.short	0x0380
        /*0052*/ 	.short	0x0010


	//----- nvinfo : EIATTR_SW_WAR
	.align		4
.L_15:
        /*0054*/ 	.byte	0x04, 0x36
        /*0056*/ 	.short	(.L_17 - .L_16)
.L_16:
        /*0058*/ 	.word	0x00000008
.L_17:


//--------------------- .nv.callgraph             --------------------------
	.section	.nv.callgraph,"",@"SHT_CUDA_CALLGRAPH"
	.align	4
	.sectionentsize	8
	.align		4
        /*0000*/ 	.word	0x00000000
	.align		4
        /*0004*/ 	.word	0xffffffff
	.align		4
        /*0008*/ 	.word	0x00000000
	.align		4
        /*000c*/ 	.word	0xfffffffe
	.align		4
        /*0010*/ 	.word	0x00000000
	.align		4
        /*0014*/ 	.word	0xfffffffd
	.align		4
        /*0018*/ 	.word	0x00000000
	.align		4
        /*001c*/ 	.word	0xfffffffc


//--------------------- .text._Z3sumPKfPf         --------------------------
	.section	.text._Z3sumPKfPf,"ax",@progbits
	.align	128
        .global         _Z3sumPKfPf
        .type           _Z3sumPKfPf,@function
        .size           _Z3sumPKfPf,(.L_x_3 - _Z3sumPKfPf)
        .other          _Z3sumPKfPf,@"STO_CUDA_ENTRY STV_DEFAULT"
_Z3sumPKfPf:
.text._Z3sumPKfPf:
[----:B------:R-:W-:Y:S01]  /*0000*/  LDC R1, c[0x0][0x37c] ;  /* 0x0000df00ff017b82 */ /* 0x000fe20000000800 */
[----:B------:R-:W0:Y:S01]  /*0010*/  S2R R3, SR_TID.X ;  /* 0x0000000000037919 */ /* 0x000e220000002100 */
[----:B------:R-:W1:Y:S06]  /*0020*/  LDCU UR5, c[0x0][0x360] ;  /* 0x00006c00ff0577ac */ /* 0x000e6c0008000800 */
[----:B------:R-:W0:Y:S01]  /*0030*/  LDC R0, c[0x0][0x360] ;  /* 0x0000d800ff007b82 */ /* 0x000e220000000800 */
[----:B------:R-:W-:Y:S01]  /*0040*/  HFMA2 R15, -RZ, RZ, 0, 0 ;  /* 0x00000000ff0f7431 */ /* 0x000fe200000001ff */
[----:B------:R-:W1:Y:S01]  /*0050*/  LDCU UR4, c[0x0][0x370] ;  /* 0x00006e00ff0477ac */ /* 0x000e620008000800 */
[----:B------:R-:W2:Y:S05]  /*0060*/  LDCU.64 UR38, c[0x0][0x358] ;  /* 0x00006b00ff2677ac */ /* 0x000eaa0008000a00 */
[----:B------:R-:W0:Y:S08]  /*0070*/  S2UR UR6, SR_CTAID.X ;  /* 0x00000000000679c3 */ /* 0x000e300000002500 */
[----:B------:R-:W3:Y:S01]  /*0080*/  LDC.64 R20, c[0x0][0x388] ;  /* 0x0000e200ff147b82 */ /* 0x000ee20000000a00 */
[----:B-1----:R-:W-:-:S04]  /*0090*/  UIMAD UR5, UR5, UR4, URZ ;  /* 0x00000004050572a4 */ /* 0x002fc8000f8e02ff */
[----:B------:R-:W-:Y:S01]  /*00a0*/  UISETP.GE.AND UP0, UPT, UR5, 0x1, UPT ;  /* 0x000000010500788c */ /* 0x000fe2000bf06270 */
[----:B0-----:R-:W-:-:S04]  /*00b0*/  IMAD R5, R0, UR6, R3 ;  /* 0x0000000600057c24 */ /* 0x001fc8000f8e0203 */
[----:B---3--:R-:W-:-:S04]  /*00c0*/  IMAD.WIDE R20, R5, 0x4, R20 ;  /* 0x0000000405147825 */ /* 0x008fc800078e0214 */
[----:B--2---:R-:W-:Y:S05]  /*00d0*/  BRA.U !UP0, `(.L_x_0) ;  /* 0x0000000d08647547 */ /* 0x004fea000b800000 */
[----:B------:R-:W0:Y:S01]  /*00e0*/  S2UR UR6, SR_CgaCtaId ;  /* 0x00000000000679c3 */ /* 0x000e220000008800 */
[----:B------:R-:W1:Y:S01]  /*00f0*/  LDCU.64 UR40, c[0x0][0x380] ;  /* 0x00007000ff2877ac */ /* 0x000e620008000a00 */
[C---:B------:R-:W-:Y:S02]  /*0100*/  LOP3.LUT R0, R3.reuse, 0x1f, RZ, 0xc0, !PT ;  /* 0x0000001f03007812 */ /* 0x040fe400078ec0ff */
[C---:B------:R-:W-:Y:S01]  /*0110*/  SHF.L.U32 R2, R3.reuse, 0x2, RZ ;  /* 0x0000000203027819 */ /* 0x040fe200000006ff */
[----:B------:R-:W-:Y:S01]  /*0120*/  UMOV UR4, 0x400 ;  /* 0x0000040000047882 */ /* 0x000fe20000000000 */
[----:B------:R-:W-:Y:S02]  /*0130*/  SHF.L.U32 R3, R3, 0x7, RZ ;  /* 0x0000000703037819 */ /* 0x000fe400000006ff */
[----:B------:R-:W-:Y:S02]  /*0140*/  IADD3 R5, PT, PT, R5, -R0, RZ ;  /* 0x8000000005057210 */ /* 0x000fe40007ffe0ff */
[----:B------:R-:W-:-:S02]  /*0150*/  LOP3.LUT R2, R2, 0x7c, RZ, 0xc0, !PT ;  /* 0x0000007c02027812 */ /* 0x000fc400078ec0ff */
[----:B------:R-:W-:Y:S01]  /*0160*/  LOP3.LUT R7, R3, 0x1f000, RZ, 0xc0, !PT ;  /* 0x0001f00003077812 */ /* 0x000fe200078ec0ff */
[----:B------:R-:W-:Y:S01]  /*0170*/  IMAD R0, R5, UR5, R0 ;  /* 0x0000000505007c24 */ /* 0x000fe2000f8e0200 */
[----:B------:R-:W-:Y:S01]  /*0180*/  MOV R15, RZ ;  /* 0x000000ff000f7202 */ /* 0x000fe20000000f00 */
[----:B-1----:R-:W-:Y:S02]  /*0190*/  UIMAD.WIDE.U32 UR8, UR5, 0x3c, UR40 ;  /* 0x0000003c050878a5 */ /* 0x002fe4000f8e0028 */
[----:B------:R-:W-:Y:S02]  /*01a0*/  UIMAD.WIDE.U32 UR10, UR5, 0x40, UR40 ;  /* 0x00000040050a78a5 */ /* 0x000fe4000f8e0028 */
[----:B------:R-:W-:Y:S02]  /*01b0*/  UIMAD.WIDE.U32 UR12, UR5, 0x44, UR40 ;  /* 0x00000044050c78a5 */ /* 0x000fe4000f8e0028 */
[----:B0-----:R-:W-:Y:S02]  /*01c0*/  ULEA UR6, UR6, UR4, 0x18 ;  /* 0x0000000406067291 */ /* 0x001fe4000f8ec0ff */
[----:B------:R-:W-:-:S02]  /*01d0*/  UIMAD.WIDE.U32 UR14, UR5, 0x48, UR40 ;  /* 0x00000048050e78a5 */ /* 0x000fc4000f8e0028 */
[----:B------:R-:W-:Y:S02]  /*01e0*/  UIMAD.WIDE.U32 UR16, UR5, 0x4c, UR40 ;  /* 0x0000004c051078a5 */ /* 0x000fe4000f8e0028 */
[----:B------:R-:W-:Y:S01]  /*01f0*/  IADD3 R2, PT, PT, R7, UR6, R2 ;  /* 0x0000000607027c10 */ /* 0x000fe2000fffe002 */
[----:B------:R-:W-:Y:S02]  /*0200*/  UIMAD.WIDE.U32 UR18, UR5, 0x50, UR40 ;  /* 0x00000050051278a5 */ /* 0x000fe4000f8e0028 */
[----:B------:R-:W-:Y:S02]  /*0210*/  UIMAD.WIDE.U32 UR20, UR5, 0x54, UR40 ;  /* 0x00000054051478a5 */ /* 0x000fe4000f8e0028 */
[----:B------:R-:W-:Y:S02]  /*0220*/  UIMAD.WIDE.U32 UR22, UR5, 0x58, UR40 ;  /* 0x00000058051678a5 */ /* 0x000fe4000f8e0028 */
[----:B------:R-:W-:Y:S02]  /*0230*/  UIMAD.WIDE.U32 UR24, UR5, 0x5c, UR40 ;  /* 0x0000005c051878a5 */ /* 0x000fe4000f8e0028 */
[----:B------:R-:W-:-:S02]  /*0240*/  UIMAD.WIDE.U32 UR26, UR5, 0x60, UR40 ;  /* 0x00000060051a78a5 */ /* 0x000fc4000f8e0028 */
[----:B------:R-:W-:Y:S02]  /*0250*/  UIMAD.WIDE.U32 UR28, UR5, 0x64, UR40 ;  /* 0x00000064051c78a5 */ /* 0x000fe4000f8e0028 */
[----:B------:R-:W-:Y:S02]  /*0260*/  UIMAD.WIDE.U32 UR30, UR5, 0x70, UR40 ;  /* 0x00000070051e78a5 */ /* 0x000fe4000f8e0028 */
[----:B------:R-:W-:Y:S02]  /*0270*/  UIMAD.WIDE.U32 UR32, UR5, 0x74, UR40 ;  /* 0x00000074052078a5 */ /* 0x000fe4000f8e0028 */
[----:B------:R-:W-:Y:S02]  /*0280*/  UIMAD.WIDE.U32 UR34, UR5, 0x78, UR40 ;  /* 0x00000078052278a5 */ /* 0x000fe4000f8e0028 */
[----:B------:R-:W-:Y:S01]  /*0290*/  UIMAD.WIDE.U32 UR36, UR5, 0x7c, UR40 ;  /* 0x0000007c052478a5 */ /* 0x000fe2000f8e0028 */
[----:B------:R-:W-:-:S11]  /*02a0*/  UMOV UR4, URZ ;  /* 0x000000ff00047c82 */ /* 0x000fd60008000000 */
.L_x_1:
[----:B------:R-:W-:Y:S02]  /*02b0*/  MOV R27, 0x4 ;  /* 0x00000004001b7802 */ /* 0x000fe40000000f00 */
[----:B------:R-:W-:Y:S02]  /*02c0*/  MOV R13, UR5 ;  /* 0x00000005000d7c02 */ /* 0x000fe40008000f00 */
[----:B------:R-:W-:Y:S01]  /*02d0*/  MOV R11, UR5 ;  /* 0x00000005000b7c02 */ /* 0x000fe20008000f00 */
[----:B------:R-:W-:Y:S01]  /*02e0*/  IMAD.WIDE R26, R0, R27, UR40 ;  /* 0x00000028001a7e25 */ /* 0x000fe2000f8e021b */
[----:B------:R-:W-:Y:S02]  /*02f0*/  MOV R23, UR5 ;  /* 0x0000000500177c02 */ /* 0x000fe40008000f00 */
[----:B------:R-:W-:Y:S02]  /*0300*/  MOV R5, UR5 ;  /* 0x0000000500057c02 */ /* 0x000fe40008000f00 */
[----:B------:R-:W-:Y:S01]  /*0310*/  MOV R7, UR5 ;  /* 0x0000000500077c02 */ /* 0x000fe20008000f00 */
[----:B------:R-:W-:Y:S01]  /*0320*/  IMAD.WIDE.U32 R12, R13, 0xc, R26 ;  /* 0x0000000c0d0c7825 */ /* 0x000fe200078e001a */
[----:B------:R-:W-:-:S02]  /*0330*/  UIMAD.WIDE.U32 UR42, UR5, 0x10, UR40 ;  /* 0x00000010052a78a5 */ /* 0x000fc4000f8e0028 */
[----:B------:R-:W-:Y:S01]  /*0340*/  MOV R19, UR5 ;  /* 0x0000000500137c02 */ /* 0x000fe20008000f00 */
[----:B------:R-:W-:Y:S01]  /*0350*/  UIMAD.WIDE.U32 UR46, UR5, 0x18, UR40 ;  /* 0x00000018052e78a5 */ /* 0x000fe2000f8e0028 */
[--C-:B------:R-:W-:Y:S01]  /*0360*/  IMAD.WIDE.U32 R22, R23, 0x68, R26.reuse ;  /* 0x0000006817167825 */ /* 0x100fe200078e001a */
[----:B------:R-:W-:Y:S01]  /*0370*/  UIMAD.WIDE.U32 UR44, UR5, 0x14, UR40 ;  /* 0x00000014052c78a5 */ /* 0x000fe2000f8e0028 */
[----:B------:R-:W2:Y:S02]  /*0380*/  LDG.E R12, desc[UR38][R12.64] ;  /* 0x000000260c0c7981 */ /* 0x000ea4000c1e1900 */
[--C-:B------:R-:W-:Y:S02]  /*0390*/  IMAD.WIDE.U32 R10, R11, 0x4, R26.reuse ;  /* 0x000000040b0a7825 */ /* 0x100fe400078e001a */
[----:B------:R-:W3:Y:S02]  /*03a0*/  LDG.E R23, desc[UR38][R22.64] ;  /* 0x0000002616177981 */ /* 0x000ee4000c1e1900 */
[----:B------:R-:W-:-:S02]  /*03b0*/  IMAD.WIDE.U32 R4, R5, 0x2c, R26 ;  /* 0x0000002c05047825 */ /* 0x000fc400078e001a */
[----:B------:R-:W4:Y:S02]  /*03c0*/  LDG.E R10, desc[UR38][R10.64] ;  /* 0x000000260a0a7981 */ /* 0x000f24000c1e1900 */
[--C-:B------:R-:W-:Y:S02]  /*03d0*/  IMAD.WIDE.U32 R6, R7, 0x8, R26.reuse ;  /* 0x0000000807067825 */ /* 0x100fe400078e001a */
[----:B------:R0:W5:Y:S04]  /*03e0*/  LDG.E R17, desc[UR38][R4.64] ;  /* 0x0000002604117981 */ /* 0x000168000c1e1900 */
[----:B------:R-:W5:Y:S01]  /*03f0*/  LDG.E R6, desc[UR38][R6.64] ;  /* 0x0000002606067981 */ /* 0x000f62000c1e1900 */
[----:B------:R-:W-:Y:S01]  /*0400*/  MOV R8, UR42 ;  /* 0x0000002a00087c02 */ /* 0x000fe20008000f00 */
[----:B------:R-:W-:Y:S01]  /*0410*/  IMAD.WIDE.U32 R18, R19, 0x6c, R26 ;  /* 0x0000006c13127825 */ /* 0x000fe200078e001a */
[----:B------:R-:W-:Y:S01]  /*0420*/  MOV R9, UR43 ;  /* 0x0000002b00097c02 */ /* 0x000fe20008000f00 */
[----:B------:R-:W5:Y:S01]  /*0430*/  LDG.E R24, desc[UR38][R26.64] ;  /* 0x000000261a187981 */ /* 0x000f62000c1e1900 */
[----:B------:R-:W-:-:S02]  /*0440*/  MOV R28, UR46 ;  /* 0x0000002e001c7c02 */ /* 0x000fc40008000f00 */
[----:B------:R-:W-:Y:S01]  /*0450*/  MOV R29, UR47 ;  /* 0x0000002f001d7c02 */ /* 0x000fe20008000f00 */
[C---:B------:R-:W-:Y:S01]  /*0460*/  IMAD.WIDE R8, R0.reuse, 0x4, R8 ;  /* 0x0000000400087825 */ /* 0x040fe200078e0208 */
[----:B------:R-:W-:Y:S01]  /*0470*/  UIMAD.WIDE.U32 UR42, UR5, 0x1c, UR40 ;  /* 0x0000001c052a78a5 */ /* 0x000fe2000f8e0028 */
[----:B0-----:R-:W-:Y:S01]  /*0480*/  MOV R4, UR44 ;  /* 0x0000002c00047c02 */ /* 0x001fe20008000f00 */
[----:B------:R0:W5:Y:S01]  /*0490*/  LDG.E R13, desc[UR38][R18.64] ;  /* 0x00000026120d7981 */ /* 0x000162000c1e1900 */
[----:B------:R-:W-:Y:S01]  /*04a0*/  MOV R5, UR45 ;  /* 0x0000002d00057c02 */ /* 0x000fe20008000f00 */
[----:B------:R-:W-:Y:S01]  /*04b0*/  IMAD.WIDE R28, R0, 0x4, R28 ;  /* 0x00000004001c7825 */ /* 0x000fe200078e021c */
[----:B------:R-:W-:Y:S01]  /*04c0*/  UIMAD.WIDE.U32 UR44, UR5, 0x20, UR40 ;  /* 0x00000020052c78a5 */ /* 0x000fe2000f8e0028 */
[----:B------:R-:W5:Y:S04]  /*04d0*/  LDG.E R25, desc[UR38][R8.64] ;  /* 0x0000002608197981 */ /* 0x000f68000c1e1900 */
[----:B------:R1:W5:Y:S01]  /*04e0*/  LDG.E R22, desc[UR38][R28.64] ;  /* 0x000000261c167981 */ /* 0x000362000c1e1900 */
[----:B0-----:R-:W-:-:S02]  /*04f0*/  MOV R18, UR42 ;  /* 0x0000002a00127c02 */ /* 0x001fc40008000f00 */
[----:B------:R-:W-:Y:S02]  /*0500*/  MOV R19, UR43 ;  /* 0x0000002b00137c02 */ /* 0x000fe40008000f00 */
[----:B------:R-:W-:Y:S02]  /*0510*/  MOV R26, UR44 ;  /* 0x0000002c001a7c02 */ /* 0x000fe40008000f00 */
[----:B------:R-:W-:Y:S01]  /*0520*/  MOV R27, UR45 ;  /* 0x0000002d001b7c02 */ /* 0x000fe20008000f00 */
[----:B------:R-:W-:-:S04]  /*0530*/  IMAD.WIDE R4, R0, 0x4, R4 ;  /* 0x0000000400047825 */ /* 0x000fc800078e0204 */
[C---:B------:R-:W-:Y:S01]  /*0540*/  IMAD.WIDE R18, R0.reuse, 0x4, R18 ;  /* 0x0000000400127825 */ /* 0x040fe200078e0212 */
[----:B------:R0:W5:Y:S03]  /*0550*/  LDG.E R11, desc[UR38][R4.64] ;  /* 0x00000026040b7981 */ /* 0x000166000c1e1900 */
[----:B------:R-:W-:Y:S02]  /*0560*/  IMAD.WIDE R26, R0, 0x4, R26 ;  /* 0x00000004001a7825 */ /* 0x000fe400078e021a */
[----:B------:R-:W5:Y:S04]  /*0570*/  LDG.E R18, desc[UR38][R18.64] ;  /* 0x0000002612127981 */ /* 0x000f68000c1e1900 */
[----:B------:R0:W5:Y:S01]  /*0580*/  LDG.E R19, desc[UR38][R26.64] ;  /* 0x000000261a137981 */ /* 0x000162000c1e1900 */
[----:B------:R-:W-:Y:S01]  /*0590*/  UIMAD.WIDE.U32 UR46, UR5, 0x24, UR40 ;  /* 0x00000024052e78a5 */ /* 0x000fe2000f8e0028 */
[----:B-1----:R-:W-:Y:S01]  /*05a0*/  HFMA2 R29, -RZ, RZ, 0, 2.384185791015625e-07 ;  /* 0x00000004ff1d7431 */ /* 0x002fe200000001ff */
[----:B------:R-:W-:-:S02]  /*05b0*/  UIMAD.WIDE.U32 UR42, UR5, 0x28, UR40 ;  /* 0x00000028052a78a5 */ /* 0x000fc4000f8e0028 */
[----:B------:R-:W-:Y:S02]  /*05c0*/  UIMAD.WIDE.U32 UR48, UR5, 0x30, UR40 ;  /* 0x00000030053078a5 */ /* 0x000fe4000f8e0028 */
[----:B0-----:R-:W-:Y:S01]  /*05d0*/  MOV R4, UR46 ;  /* 0x0000002e00047c02 */ /* 0x001fe20008000f00 */
[----:B------:R-:W-:Y:S01]  /*05e0*/  HFMA2 R27, -RZ, RZ, 0, 2.384185791015625e-07 ;  /* 0x00000004ff1b7431 */ /* 0x000fe200000001ff */
[----:B------:R-:W-:Y:S01]  /*05f0*/  MOV R5, UR47 ;  /* 0x0000002f00057c02 */ /* 0x000fe20008000f00 */
[----:B------:R-:W-:Y:S01]  /*0600*/  UIMAD.WIDE.U32 UR46, UR5, 0x38, UR40 ;  /* 0x00000038052e78a5 */ /* 0x000fe2000f8e0028 */
[----:B------:R-:W-:Y:S01]  /*0610*/  MOV R14, 0x4 ;  /* 0x00000004000e7802 */ /* 0x000fe20000000f00 */
[----:B------:R-:W-:Y:S01]  /*0620*/  UIMAD.WIDE.U32 UR44, UR5, 0x34, UR40 ;  /* 0x00000034052c78a5 */ /* 0x000fe2000f8e0028 */
[C---:B------:R-:W-:Y:S01]  /*0630*/  IMAD.WIDE R8, R0.reuse, 0x4, R4 ;  /* 0x0000000400087825 */ /* 0x040fe200078e0204 */
[----:B------:R-:W-:Y:S02]  /*0640*/  MOV R4, UR42 ;  /* 0x0000002a00047c02 */ /* 0x000fe40008000f00 */
[----:B------:R-:W-:Y:S01]  /*0650*/  MOV R5, UR43 ;  /* 0x0000002b00057c02 */ /* 0x000fe20008000f00 */
[C---:B------:R-:W-:Y:S01]  /*0660*/  IMAD.WIDE R26, R0.reuse, R27, UR46 ;  /* 0x0000002e001a7e25 */ /* 0x040fe2000f8e021b */
[----:B------:R0:W5:Y:S03]  /*0670*/  LDG.E R16, desc[UR38][R8.64] ;  /* 0x0000002608107981 */ /* 0x000166000c1e1900 */
[----:B------:R-:W-:-:S04]  /*0680*/  IMAD.WIDE R28, R0, R29, UR48 ;  /* 0x00000030001c7e25 */ /* 0x000fc8000f8e021d */
[C---:B------:R-:W-:Y:S01]  /*0690*/  IMAD.WIDE R4, R0.reuse, 0x4, R4 ;  /* 0x0000000400047825 */ /* 0x040fe200078e0204 */
[----:B------:R1:W5:Y:S03]  /*06a0*/  LDG.E R7, desc[UR38][R28.64] ;  /* 0x000000261c077981 */ /* 0x000366000c1e1900 */
[----:B0-----:R-:W-:Y:S02]  /*06b0*/  IMAD.WIDE R8, R0, R14, UR44 ;  /* 0x0000002c00087e25 */ /* 0x001fe4000f8e020e */
[----:B------:R0:W5:Y:S04]  /*06c0*/  LDG.E R14, desc[UR38][R26.64] ;  /* 0x000000261a0e7981 */ /* 0x000168000c1e1900 */
[----:B------:R0:W5:Y:S01]  /*06d0*/  LDG.E R9, desc[UR38][R8.64] ;  /* 0x0000002608097981 */ /* 0x000162000c1e1900 */
[----:B-1----:R-:W-:-:S03]  /*06e0*/  MOV R29, 0x4 ;  /* 0x00000004001d7802 */ /* 0x002fc60000000f00 */
[----:B------:R1:W5:Y:S01]  /*06f0*/  LDG.E R5, desc[UR38][R4.64] ;  /* 0x0000002604057981 */ /* 0x000362000c1e1900 */
[----:B0-----:R-:W-:Y:S02]  /*0700*/  HFMA2 R27, -RZ, RZ, 0, 2.384185791015625e-07 ;  /* 0x00000004ff1b7431 */ /* 0x001fe400000001ff */
[----:B------:R-:W-:-:S04]  /*0710*/  IMAD.WIDE R28, R0, R29, UR18 ;  /* 0x00000012001c7e25 */ /* 0x000fc8000f8e021d */
[----:B------:R-:W-:Y:S01]  /*0720*/  HFMA2 R8, -RZ, RZ, 0, 2.384185791015625e-07 ;  /* 0x00000004ff087431 */ /* 0x000fe200000001ff */
[----:B-1----:R-:W-:Y:S01]  /*0730*/  MOV R4, 0x4 ;  /* 0x0000000400047802 */ /* 0x002fe20000000f00 */
[----:B------:R-:W-:Y:S01]  /*0740*/  IMAD.WIDE R26, R0, R27, UR20 ;  /* 0x00000014001a7e25 */ /* 0x000fe2000f8e021b */
[----:B--2---:R0:W-:Y:S04]  /*0750*/  STS [R2+0x180], R12 ;  /* 0x0001800c02007388 */ /* 0x0041e80000000800 */
[----:B---3--:R1:W-:Y:S04]  /*0760*/  STS [R2+0xd00], R23 ;  /* 0x000d001702007388 */ /* 0x0083e80000000800 */
[----:B0-----:R0:W2:Y:S04]  /*0770*/  LDG.E R12, desc[UR38][R28.64] ;  /* 0x000000261c0c7981 */ /* 0x0010a8000c1e1900 */
[----:B----4-:R3:W-:Y:S01]  /*0780*/  STS [R2+0x80], R10 ;  /* 0x0000800a02007388 */ /* 0x0107e20000000800 */
[----:B-1----:R-:W-:-:S02]  /*0790*/  HFMA2 R23, -RZ, RZ, 0, 2.384185791015625e-07 ;  /* 0x00000004ff177431 */ /* 0x002fc400000001ff */
[C---:B0-----:R-:W-:Y:S01]  /*07a0*/  IMAD.WIDE R28, R0.reuse, R4, UR22 ;  /* 0x00000016001c7e25 */ /* 0x041fe2000f8e0204 */
[----:B---3--:R0:W3:Y:S04]  /*07b0*/  LDG.E R10, desc[UR38][R26.64] ;  /* 0x000000261a0a7981 */ /* 0x0080e8000c1e1900 */
[----:B-----5:R1:W-:Y:S01]  /*07c0*/  STS [R2+0x580], R17 ;  /* 0x0005801102007388 */ /* 0x0203e20000000800 */
[----:B0-----:R-:W-:-:S03]  /*07d0*/  IMAD.WIDE R26, R0, R8, UR24 ;  /* 0x00000018001a7e25 */ /* 0x001fc6000f8e0208 */
[----:B------:R0:W4:Y:S01]  /*07e0*/  LDG.E R8, desc[UR38][R28.64] ;  /* 0x000000261c087981 */ /* 0x000122000c1e1900 */
[----:B-1----:R-:W-:Y:S01]  /*07f0*/  MOV R17, 0x4 ;  /* 0x0000000400117802 */ /* 0x002fe20000000f00 */
[C---:B0-----:R-:W-:Y:S02]  /*0800*/  IMAD.WIDE R28, R0.reuse, R4, UR26 ;  /* 0x0000001a001c7e25 */ /* 0x041fe4000f8e0204 */
[----:B------:R0:W-:Y:S04]  /*0810*/  STS [R2+0x100], R6 ;  /* 0x0001000602007388 */ /* 0x0001e80000000800 */
[----:B------:R1:W5:Y:S04]  /*0820*/  LDG.E R4, desc[UR38][R28.64] ;  /* 0x000000261c047981 */ /* 0x000368000c1e1900 */
[----:B0-----:R0:W5:Y:S01]  /*0830*/  LDG.E R6, desc[UR38][R26.64] ;  /* 0x000000261a067981 */ /* 0x001162000c1e1900 */
[----:B-1----:R-:W-:-:S04]  /*0840*/  IMAD.WIDE R28, R0, R23, UR30 ;  /* 0x0000001e001c7e25 */ /* 0x002fc8000f8e0217 */
[----:B0-----:R-:W-:Y:S02]  /*0850*/  IMAD.WIDE R26, R0, R17, UR28 ;  /* 0x0000001c001a7e25 */ /* 0x001fe4000f8e0211 */
[----:B------:R0:W5:Y:S04]  /*0860*/  LDG.E R17, desc[UR38][R28.64] ;  /* 0x000000261c117981 */ /* 0x000168000c1e1900 */
[----:B------:R1:W-:Y:S04]  /*0870*/  STS [R2+0xd80], R13 ;  /* 0x000d800d02007388 */ /* 0x0003e80000000800 */
[----:B------:R-:W-:Y:S01]  /*0880*/  STS [R2], R24 ;  /* 0x0000001802007388 */ /* 0x000fe20000000800 */
[----:B0-----:R-:W-:-:S03]  /*0890*/  HFMA2 R29, -RZ, RZ, 0, 2.384185791015625e-07 ;  /* 0x00000004ff1d7431 */ /* 0x001fc600000001ff */
[----:B------:R0:W-:Y:S01]  /*08a0*/  STS [R2+0x200], R25 ;  /* 0x0002001902007388 */ /* 0x0001e20000000800 */
[----:B-1----:R-:W-:-:S03]  /*08b0*/  MOV R13, 0x4 ;  /* 0x00000004000d7802 */ /* 0x002fc60000000f00 */
[----:B------:R1:W-:Y:S01]  /*08c0*/  STS [R2+0x300], R22 ;  /* 0x0003001602007388 */ /* 0x0003e20000000800 */
[----:B------:R-:W-:-:S03]  /*08d0*/  IMAD.WIDE R28, R0, R29, UR36 ;  /* 0x00000024001c7e25 */ /* 0x000fc6000f8e021d */
[----:B------:R1:W5:Y:S01]  /*08e0*/  LDG.E R27, desc[UR38][R26.64] ;  /* 0x000000261a1b7981 */ /* 0x000362000c1e1900 */
[----:B0-----:R-:W-:-:S04]  /*08f0*/  IMAD.WIDE R24, R0, R23, UR32 ;  /* 0x0000002000187e25 */ /* 0x001fc8000f8e0217 */
[----:B-1----:R-:W-:Y:S02]  /*0900*/  IMAD.WIDE R22, R0, R13, UR34 ;  /* 0x0000002200167e25 */ /* 0x002fe4000f8e020d */
[----:B------:R0:W5:Y:S01]  /*0910*/  LDG.E R13, desc[UR38][R28.64] ;  /* 0x000000261c0d7981 */ /* 0x000162000c1e1900 */
[----:B------:R-:W-:-:S03]  /*0920*/  MOV R26, 0x4 ;  /* 0x00000004001a7802 */ /* 0x000fc60000000f00 */
[----:B------:R1:W-:Y:S04]  /*0930*/  STS [R2+0x280], R11 ;  /* 0x0002800b02007388 */ /* 0x0003e80000000800 */
[----:B------:R1:W5:Y:S01]  /*0940*/  LDG.E R23, desc[UR38][R22.64] ;  /* 0x0000002616177981 */ /* 0x000362000c1e1900 */
[----:B0-----:R-:W-:-:S03]  /*0950*/  HFMA2 R29, -RZ, RZ, 0, 2.384185791015625e-07 ;  /* 0x00000004ff1d7431 */ /* 0x001fc600000001ff */
[----:B------:R-:W-:Y:S04]  /*0960*/  STS [R2+0x380], R18 ;  /* 0x0003801202007388 */ /* 0x000fe80000000800 */
[----:B-1----:R0:W5:Y:S01]  /*0970*/  LDG.E R11, desc[UR38][R24.64] ;  /* 0x00000026180b7981 */ /* 0x002162000c1e1900 */
[----:B------:R-:W-:-:S03]  /*0980*/  MOV R22, 0x4 ;  /* 0x0000000400167802 */ /* 0x000fc60000000f00 */
[----:B------:R1:W-:Y:S01]  /*0990*/  STS [R2+0x400], R19 ;  /* 0x0004001302007388 */ /* 0x0003e20000000800 */
[----:B0-----:R-:W-:-:S04]  /*09a0*/  IMAD.WIDE R24, R0, R26, UR8 ;  /* 0x0000000800187e25 */ /* 0x001fc8000f8e021a */
[CC--:B-1----:R-:W-:Y:S01]  /*09b0*/  IMAD.WIDE R18, R0.reuse, R29.reuse, UR10 ;  /* 0x0000000a00127e25 */ /* 0x0c2fe2000f8e021d */
[----:B------:R0:W5:Y:S03]  /*09c0*/  LDG.E R26, desc[UR38][R24.64] ;  /* 0x00000026181a7981 */ /* 0x000166000c1e1900 */
[C---:B0-----:R-:W-:Y:S02]  /*09d0*/  IMAD.WIDE R24, R0.reuse, R22, UR12 ;  /* 0x0000000c00187e25 */ /* 0x041fe4000f8e0216 */
[----:B------:R0:W5:Y:S02]  /*09e0*/  LDG.E R22, desc[UR38][R18.64] ;  /* 0x0000002612167981 */ /* 0x000164000c1e1900 */
[----:B------:R-:W-:Y:S02]  /*09f0*/  IMAD.WIDE R28, R0, R29, UR14 ;  /* 0x0000000e001c7e25 */ /* 0x000fe4000f8e021d */
[----:B------:R-:W5:Y:S04]  /*0a00*/  LDG.E R25, desc[UR38][R24.64] ;  /* 0x0000002618197981 */ /* 0x000f68000c1e1900 */
[----:B------:R-:W5:Y:S01]  /*0a10*/  LDG.E R29, desc[UR38][R28.64] ;  /* 0x000000261c1d7981 */ /* 0x000f62000c1e1900 */
[----:B0-----:R-:W-:-:S05]  /*0a20*/  HFMA2 R19, -RZ, RZ, 0, 2.384185791015625e-07 ;  /* 0x00000004ff137431 */ /* 0x001fca00000001ff */
[----:B------:R-:W-:-:S05]  /*0a30*/  IMAD.WIDE R18, R0, R19, UR16 ;  /* 0x0000001000127e25 */ /* 0x000fca000f8e0213 */
[----:B------:R-:W5:Y:S04]  /*0a40*/  LDG.E R24, desc[UR38][R18.64] ;  /* 0x0000002612187981 */ /* 0x000f68000c1e1900 */
[----:B------:R-:W-:Y:S04]  /*0a50*/  STS [R2+0x480], R16 ;  /* 0x0004801002007388 */ /* 0x000fe80000000800 */
[----:B------:R-:W-:Y:S04]  /*0a60*/  STS [R2+0x500], R5 ;  /* 0x0005000502007388 */ /* 0x000fe80000000800 */
[----:B------:R-:W-:Y:S04]  /*0a70*/  STS [R2+0x600], R7 ;  /* 0x0006000702007388 */ /* 0x000fe80000000800 */
[----:B------:R-:W-:Y:S04]  /*0a80*/  STS [R2+0x680], R9 ;  /* 0x0006800902007388 */ /* 0x000fe80000000800 */
[----:B------:R-:W-:Y:S04]  /*0a90*/  STS [R2+0x700], R14 ;  /* 0x0007000e02007388 */ /* 0x000fe80000000800 */
[----:B--2---:R-:W-:Y:S04]  /*0aa0*/  STS [R2+0xa00], R12 ;  /* 0x000a000c02007388 */ /* 0x004fe80000000800 */
[----:B---3--:R-:W-:Y:S04]  /*0ab0*/  STS [R2+0xa80], R10 ;  /* 0x000a800a02007388 */ /* 0x008fe80000000800 */
[----:B----4-:R-:W-:Y:S04]  /*0ac0*/  STS [R2+0xb00], R8 ;  /* 0x000b000802007388 */ /* 0x010fe80000000800 */
[----:B-----5:R-:W-:Y:S04]  /*0ad0*/  STS [R2+0xc00], R4 ;  /* 0x000c000402007388 */ /* 0x020fe80000000800 */
[----:B------:R-:W-:Y:S04]  /*0ae0*/  STS [R2+0xb80], R6 ;  /* 0x000b800602007388 */ /* 0x000fe80000000800 */
        /* <DEDUP_REMOVED lines=9> */
[----:B------:R-:W-:Y:S01]  /*0b80*/  STS [R2+0x980], R24 ;  /* 0x0009801802007388 */ /* 0x000fe20000000800 */
[----:B------:R-:W-:Y:S06]  /*0b90*/  BAR.SYNC.DEFER_BLOCKING 0x0 ;  /* 0x0000000000007b1d */ /* 0x000fec0000010000 */
[----:B------:R-:W0:Y:S04]  /*0ba0*/  LDS.128 R4, [R3+UR6] ;  /* 0x0000000603047984 */ /* 0x000e280008000c00 */
[----:B------:R-:W1:Y:S04]  /*0bb0*/  LDS.128 R16, [R3+UR6+0x10] ;  /* 0x0000100603107984 */ /* 0x000e680008000c00 */
[----:B------:R-:W2:Y:S01]  /*0bc0*/  LDS.128 R8, [R3+UR6+0x20] ;  /* 0x0000200603087984 */ /* 0x000ea20008000c00 */
[----:B0-----:R-:W-:-:S03]  /*0bd0*/  FADD R4, R4, R15 ;  /* 0x0000000f04047221 */ /* 0x001fc60000000000 */
[----:B------:R-:W0:Y:S01]  /*0be0*/  LDS.128 R12, [R3+UR6+0x30] ;  /* 0x00003006030c7984 */ /* 0x000e220008000c00 */
[----:B------:R-:W-:-:S04]  /*0bf0*/  FADD R5, R4, R5 ;  /* 0x0000000504057221 */ /* 0x000fc80000000000 */
[----:B------:R-:W-:-:S04]  /*0c00*/  FADD R6, R5, R6 ;  /* 0x0000000605067221 */ /* 0x000fc80000000000 */
[----:B------:R-:W-:-:S04]  /*0c10*/  FADD R7, R6, R7 ;  /* 0x0000000706077221 */ /* 0x000fc80000000000 */
[----:B-1----:R-:W-:Y:S02]  /*0c20*/  FADD R16, R7, R16 ;  /* 0x0000001007107221 */ /* 0x002fe40000000000 */
[----:B------:R-:W1:Y:S02]  /*0c30*/  LDS.128 R4, [R3+UR6+0x40] ;  /* 0x0000400603047984 */ /* 0x000e640008000c00 */
[----:B------:R-:W-:-:S04]  /*0c40*/  FADD R17, R16, R17 ;  /* 0x0000001110117221 */ /* 0x000fc80000000000 */
[----:B------:R-:W-:-:S04]  /*0c50*/  FADD R18, R17, R18 ;  /* 0x0000001211127221 */ /* 0x000fc80000000000 */
[----:B------:R-:W-:-:S04]  /*0c60*/  FADD R19, R18, R19 ;  /* 0x0000001312137221 */ /* 0x000fc80000000000 */
[----:B--2---:R-:W-:Y:S02]  /*0c70*/  FADD R8, R19, R8 ;  /* 0x0000000813087221 */ /* 0x004fe40000000000 */
[----:B------:R-:W2:Y:S02]  /*0c80*/  LDS.128 R16, [R3+UR6+0x50] ;  /* 0x0000500603107984 */ /* 0x000ea40008000c00 */
[----:B------:R-:W-:-:S04]  /*0c90*/  FADD R9, R8, R9 ;  /* 0x0000000908097221 */ /* 0x000fc80000000000 */
[----:B------:R-:W-:-:S04]  /*0ca0*/  FADD R10, R9, R10 ;  /* 0x0000000a090a7221 */ /* 0x000fc80000000000 */
[----:B------:R-:W-:-:S04]  /*0cb0*/  FADD R11, R10, R11 ;  /* 0x0000000b0a0b7221 */ /* 0x000fc80000000000 */
[----:B0-----:R-:W-:Y:S02]  /*0cc0*/  FADD R12, R11, R12 ;  /* 0x0000000c0b0c7221 */ /* 0x001fe40000000000 */
[----:B------:R-:W0:Y:S02]  /*0cd0*/  LDS.128 R8, [R3+UR6+0x60] ;  /* 0x0000600603087984 */ /* 0x000e240008000c00 */
        /* <DEDUP_REMOVED lines=8> */
[----:B--2---:R-:W-:-:S04]  /*0d60*/  FADD R16, R7, R16 ;  /* 0x0000001007107221 */ /* 0x004fc80000000000 */
[----:B------:R-:W-:-:S04]  /*0d70*/  FADD R17, R16, R17 ;  /* 0x0000001110117221 */ /* 0x000fc80000000000 */
[----:B------:R-:W-:-:S04]  /*0d80*/  FADD R18, R17, R18 ;  /* 0x0000001211127221 */ /* 0x000fc80000000000 */
[----:B------:R-:W-:-:S04]  /*0d90*/  FADD R19, R18, R19 ;  /* 0x0000001312137221 */ /* 0x000fc80000000000 */
[----:B0-----:R-:W-:-:S04]  /*0da0*/  FADD R8, R19, R8 ;  /* 0x0000000813087221 */ /* 0x001fc80000000000 */
[----:B------:R-:W-:-:S04]  /*0db0*/  FADD R9, R8, R9 ;  /* 0x0000000908097221 */ /* 0x000fc80000000000 */
[----:B------:R-:W-:Y:S01]  /*0dc0*/  FADD R10, R9, R10 ;  /* 0x0000000a090a7221 */ /* 0x000fe20000000000 */
[----:B------:R-:W-:-:S03]  /*0dd0*/  UIADD3 UR4, UPT, UPT, UR4, 0x20, URZ ;  /* 0x0000002004047890 */ /* 0x000fc6000fffe0ff */
[----:B------:R-:W-:Y:S01]  /*0de0*/  FADD R11, R10, R11 ;  /* 0x0000000b0a0b7221 */ /* 0x000fe20000000000 */
[----:B------:R-:W-:-:S03]  /*0df0*/  UISETP.GE.AND UP0, UPT, UR4, UR5, UPT ;  /* 0x000000050400728c */ /* 0x000fc6000bf06270 */
[----:B-1----:R-:W-:-:S04]  /*0e00*/  FADD R12, R11, R12 ;  /* 0x0000000c0b0c7221 */ /* 0x002fc80000000000 */
[----:B------:R-:W-:-:S04]  /*0e10*/  FADD R13, R12, R13 ;  /* 0x0000000d0c0d7221 */ /* 0x000fc80000000000 */
[----:B------:R-:W-:Y:S01]  /*0e20*/  FADD R14, R13, R14 ;  /* 0x0000000e0d0e7221 */ /* 0x000fe20000000000 */
[----:B------:R-:W-:-:S03]  /*0e30*/  IADD3 R0, PT, PT, R0, 0x20, RZ ;  /* 0x0000002000007810 */ /* 0x000fc60007ffe0ff */
[----:B------:R-:W-:Y:S01]  /*0e40*/  FADD R15, R14, R15 ;  /* 0x0000000f0e0f7221 */ /* 0x000fe20000000000 */
[----:B------:R-:W-:Y:S06]  /*0e50*/  BAR.SYNC.DEFER_BLOCKING 0x0 ;  /* 0x0000000000007b1d */ /* 0x000fec0000010000 */
[----:B------:R-:W-:Y:S05]  /*0e60*/  BRA.U !UP0, `(.L_x_1) ;  /* 0xfffffff508107547 */ /* 0x000fea000b83ffff */
.L_x_0:
[----:B------:R-:W-:Y:S01]  /*0e70*/  STG.E desc[UR38][R20.64], R15 ;  /* 0x0000000f14007986 */ /* 0x000fe2000c101926 */
[----:B------:R-:W-:Y:S05]  /*0e80*/  EXIT ;  /* 0x000000000000794d */ /* 0x000fea0003800000 */
.L_x_2:
[----:B------:R-:W-:-:S00]  /*0e90*/  BRA `(.L_x_2) ;  /* 0xfffffffc00fc7947 */ /* 0x000fc0000383ffff */
[----:B------:R-:W-:-:S00]  /*0ea0*/  NOP ;  /* 0x0000000000007918 */ /* 0x000fc00000000000 */
        /* <DEDUP_REMOVED lines=13> */
.L_x_3:


//--------------------- .nv.shared._Z3sumPKfPf    --------------------------
	.section	.nv.shared._Z3sumPKfPf,"aw",@nobits
	.sectionflags	@""
	.align	4
.nv.shared._Z3sumPKfPf:
	.zero		50176


//--------------------- .nv.shared.reserved.0     --------------------------
	.section	.nv.shared.reserved.0,"aw",@nobits
	.weak		__nv_reservedSMEM_offset_0_alias
	.size		__nv_reservedSMEM_offset_0_alias, 0, 64
	.other		__nv_reservedSMEM_offset_0_alias,@"STO_CUDA_RESERVED_SHARED STV_DEFAULT"
__nv_reservedSMEM_offset_0_alias:
	.zero		0
	.zero		64


//--------------------- .nv.constant0._Z3sumPKfPf --------------------------
	.section	.nv.constant0._Z3sumPKfPf,"a",@progbits
	.sectionflags	@""
	.align	4
.nv.constant0._Z3sumPKfPf:
	.zero		912


//--------------------- SYMBOLS --------------------------

	.type		.nv.reservedSmem.offset0,@object
	.size		.nv.reservedSmem.offset0,0x4
	.type		.nv.reservedSmem.cap,@object
	.size		.nv.reservedSmem.cap,0x4
